//
// Generated by NVIDIA NVVM Compiler
//
// Compiler Build ID: CL-36424714
// Cuda compilation tools, release 13.0, V13.0.88
// Based on NVVM 20.0.0
//

.version 9.0
.target sm_100
.address_size 64

	// .globl	_Z11reduceArrayIfEvPKT_PS0_S3_i
.extern .shared .align 16 .b8 sharedMemory[];

.visible .entry _Z11reduceArrayIfEvPKT_PS0_S3_i(
	.param .u64 .ptr .align 1 _Z11reduceArrayIfEvPKT_PS0_S3_i_param_0,
	.param .u64 .ptr .align 1 _Z11reduceArrayIfEvPKT_PS0_S3_i_param_1,
	.param .u64 .ptr .align 1 _Z11reduceArrayIfEvPKT_PS0_S3_i_param_2,
	.param .u32 _Z11reduceArrayIfEvPKT_PS0_S3_i_param_3
)
{
	.reg .pred 	%p<9>;
	.reg .b32 	%r<20>;
	.reg .b32 	%f<17>;
	.reg .b64 	%rd<12>;

	ld.param.u64 	%rd4, [_Z11reduceArrayIfEvPKT_PS0_S3_i_param_0];
	ld.param.u64 	%rd2, [_Z11reduceArrayIfEvPKT_PS0_S3_i_param_1];
	ld.param.u64 	%rd3, [_Z11reduceArrayIfEvPKT_PS0_S3_i_param_2];
	ld.param.u32 	%r10, [_Z11reduceArrayIfEvPKT_PS0_S3_i_param_3];
	cvta.to.global.u64 	%rd5, %rd4;
	mov.u32 	%r19, %ntid.x;
	mov.u32 	%r2, %tid.x;
	mov.u32 	%r3, %ctaid.x;
	mad.lo.s32 	%r4, %r3, %r19, %r2;
	setp.ge.s32 	%p1, %r4, %r10;
	mul.wide.s32 	%rd6, %r4, 4;
	add.s64 	%rd1, %rd5, %rd6;
	mov.f32 	%f15, 0f7F7FFFFF;
	@%p1 bra 	$L__BB0_2;
	ld.global.f32 	%f15, [%rd1];
$L__BB0_2:
	setp.ge.s32 	%p2, %r4, %r10;
	shl.b32 	%r11, %r2, 2;
	mov.u32 	%r12, sharedMemory;
	add.s32 	%r5, %r12, %r11;
	st.shared.f32 	[%r5], %f15;
	mov.f32 	%f16, 0fFF7FFFFF;
	@%p2 bra 	$L__BB0_4;
	ld.global.f32 	%f16, [%rd1];
$L__BB0_4:
	shl.b32 	%r13, %r19, 2;
	add.s32 	%r6, %r12, %r13;
	add.s32 	%r7, %r6, %r11;
	st.shared.f32 	[%r7], %f16;
	bar.sync 	0;
	setp.lt.u32 	%p3, %r19, 2;
	@%p3 bra 	$L__BB0_8;
$L__BB0_5:
	shr.u32 	%r9, %r19, 1;
	setp.ge.u32 	%p4, %r2, %r9;
	@%p4 bra 	$L__BB0_7;
	shl.b32 	%r16, %r9, 2;
	add.s32 	%r17, %r5, %r16;
	ld.shared.f32 	%f7, [%r5];
	ld.shared.f32 	%f8, [%r17];
	setp.lt.f32 	%p5, %f7, %f8;
	selp.f32 	%f9, %f7, %f8, %p5;
	st.shared.f32 	[%r5], %f9;
	add.s32 	%r18, %r7, %r16;
	ld.shared.f32 	%f10, [%r7];
	ld.shared.f32 	%f11, [%r18];
	setp.gt.f32 	%p6, %f10, %f11;
	selp.f32 	%f12, %f10, %f11, %p6;
	st.shared.f32 	[%r7], %f12;
$L__BB0_7:
	bar.sync 	0;
	setp.gt.u32 	%p7, %r19, 3;
	mov.u32 	%r19, %r9;
	@%p7 bra 	$L__BB0_5;
$L__BB0_8:
	setp.ne.s32 	%p8, %r2, 0;
	@%p8 bra 	$L__BB0_10;
	ld.shared.f32 	%f13, [sharedMemory];
	cvta.to.global.u64 	%rd7, %rd2;
	mul.wide.u32 	%rd8, %r3, 4;
	add.s64 	%rd9, %rd7, %rd8;
	st.global.f32 	[%rd9], %f13;
	ld.shared.f32 	%f14, [%r6];
	cvta.to.global.u64 	%rd10, %rd3;
	add.s64 	%rd11, %rd10, %rd8;
	st.global.f32 	[%rd11], %f14;
$L__BB0_10:
	ret;

}
	// .globl	_Z11finalReduceIfEvPKT_S2_PS0_S3_i
.visible .entry _Z11finalReduceIfEvPKT_S2_PS0_S3_i(
	.param .u64 .ptr .align 1 _Z11finalReduceIfEvPKT_S2_PS0_S3_i_param_0,
	.param .u64 .ptr .align 1 _Z11finalReduceIfEvPKT_S2_PS0_S3_i_param_1,
	.param .u64 .ptr .align 1 _Z11finalReduceIfEvPKT_S2_PS0_S3_i_param_2,
	.param .u64 .ptr .align 1 _Z11finalReduceIfEvPKT_S2_PS0_S3_i_param_3,
	.param .u32 _Z11finalReduceIfEvPKT_S2_PS0_S3_i_param_4
)
{
	.reg .pred 	%p<11>;
	.reg .b32 	%r<20>;
	.reg .b32 	%f<17>;
	.reg .b64 	%rd<13>;

	ld.param.u64 	%rd1, [_Z11finalReduceIfEvPKT_S2_PS0_S3_i_param_0];
	ld.param.u64 	%rd2, [_Z11finalReduceIfEvPKT_S2_PS0_S3_i_param_1];
	ld.param.u64 	%rd3, [_Z11finalReduceIfEvPKT_S2_PS0_S3_i_param_2];
	ld.param.u64 	%rd4, [_Z11finalReduceIfEvPKT_S2_PS0_S3_i_param_3];
	ld.param.u32 	%r8, [_Z11finalReduceIfEvPKT_S2_PS0_S3_i_param_4];
	mov.u32 	%r19, %ntid.x;
	mov.u32 	%r2, %tid.x;
	setp.ge.s32 	%p1, %r2, %r8;
	mov.f32 	%f15, 0f7F7FFFFF;
	@%p1 bra 	$L__BB1_2;
	cvta.to.global.u64 	%rd5, %rd1;
	mul.wide.u32 	%rd6, %r2, 4;
	add.s64 	%rd7, %rd5, %rd6;
	ld.global.f32 	%f15, [%rd7];
$L__BB1_2:
	setp.ge.s32 	%p2, %r2, %r8;
	shl.b32 	%r9, %r2, 2;
	mov.u32 	%r10, sharedMemory;
	add.s32 	%r3, %r10, %r9;
	st.shared.f32 	[%r3], %f15;
	mov.f32 	%f16, 0fFF7FFFFF;
	@%p2 bra 	$L__BB1_4;
	cvta.to.global.u64 	%rd8, %rd2;
	mul.wide.u32 	%rd9, %r2, 4;
	add.s64 	%rd10, %rd8, %rd9;
	ld.global.f32 	%f16, [%rd10];
$L__BB1_4:
	shl.b32 	%r11, %r19, 2;
	add.s32 	%r4, %r10, %r11;
	add.s32 	%r5, %r4, %r9;
	st.shared.f32 	[%r5], %f16;
	bar.sync 	0;
	setp.lt.u32 	%p3, %r19, 2;
	@%p3 bra 	$L__BB1_8;
$L__BB1_5:
	shr.u32 	%r7, %r19, 1;
	setp.ge.u32 	%p4, %r2, %r7;
	add.s32 	%r15, %r7, %r2;
	setp.ge.s32 	%p5, %r15, %r8;
	or.pred  	%p6, %p4, %p5;
	@%p6 bra 	$L__BB1_7;
	shl.b32 	%r16, %r7, 2;
	add.s32 	%r17, %r3, %r16;
	ld.shared.f32 	%f7, [%r3];
	ld.shared.f32 	%f8, [%r17];
	setp.lt.f32 	%p7, %f7, %f8;
	selp.f32 	%f9, %f7, %f8, %p7;
	st.shared.f32 	[%r3], %f9;
	add.s32 	%r18, %r5, %r16;
	ld.shared.f32 	%f10, [%r5];
	ld.shared.f32 	%f11, [%r18];
	setp.gt.f32 	%p8, %f10, %f11;
	selp.f32 	%f12, %f10, %f11, %p8;
	st.shared.f32 	[%r5], %f12;
$L__BB1_7:
	bar.sync 	0;
	setp.gt.u32 	%p9, %r19, 3;
	mov.u32 	%r19, %r7;
	@%p9 bra 	$L__BB1_5;
$L__BB1_8:
	setp.ne.s32 	%p10, %r2, 0;
	@%p10 bra 	$L__BB1_10;
	ld.shared.f32 	%f13, [sharedMemory];
	cvta.to.global.u64 	%rd11, %rd3;
	st.global.f32 	[%rd11], %f13;
	ld.shared.f32 	%f14, [%r4];
	cvta.to.global.u64 	%rd12, %rd4;
	st.global.f32 	[%rd12], %f14;
$L__BB1_10:
	ret;

}


// ===== COMPILED SASS (sm_100) =====

	.target	sm_100

	.elftype	@"ET_EXEC"


//--------------------- .note.nv.tkinfo           --------------------------
	.section	.note.nv.tkinfo,"",@"SHT_NOTE"
	.sectionflags	@"SHF_NOTE_NV_TKINFO"
	.tkinfo
        /*0018*/ 	.word	0x00000002
        /*0030*/ 	.string	""
        /*0030*/ 	.string	"ptxas"
        /*0030*/ 	.string	"Cuda compilation tools, release 13.0, V13.0.88"
        /*0030*/ 	.string	"Build cuda_13.0.r13.0/compiler.36424714_0"
        /*0030*/ 	.string	"-arch sm_100 -m 64 "



//--------------------- .note.nv.cuinfo           --------------------------
	.section	.note.nv.cuinfo,"",@"SHT_NOTE"
	.sectionflags	@"SHF_NOTE_NV_CUINFO"
        /*0018*/ 	.short	0x0002
        /*001a*/ 	.short	0x0064
        /*001c*/ 	.short	0x0082
	.zero		2


//--------------------- .nv.info                  --------------------------
	.section	.nv.info,"",@"SHT_CUDA_INFO"
	.align	4


	//----- nvinfo : EIATTR_REGCOUNT
	.align		4
        /*0000*/ 	.byte	0x04, 0x2f
        /*0002*/ 	.short	(.L_1 - .L_0)
	.align		4
.L_0:
        /*0004*/ 	.word	index@(_Z11reduceArrayIfEvPKT_PS0_S3_i)
        /*0008*/ 	.word	0x0000000f


	//----- nvinfo : EIATTR_FRAME_SIZE
	.align		4
.L_1:
        /*000c*/ 	.byte	0x04, 0x11
        /*000e*/ 	.short	(.L_3 - .L_2)
	.align		4
.L_2:
        /*0010*/ 	.word	index@(_Z11reduceArrayIfEvPKT_PS0_S3_i)
        /*0014*/ 	.word	0x00000000


	//----- nvinfo : EIATTR_REGCOUNT
	.align		4
.L_3:
        /*0018*/ 	.byte	0x04, 0x2f
        /*001a*/ 	.short	(.L_5 - .L_4)
	.align		4
.L_4:
        /*001c*/ 	.word	index@(_Z11finalReduceIfEvPKT_S2_PS0_S3_i)
        /*0020*/ 	.word	0x0000000e


	//----- nvinfo : EIATTR_FRAME_SIZE
	.align		4
.L_5:
        /*0024*/ 	.byte	0x04, 0x11
        /*0026*/ 	.short	(.L_7 - .L_6)
	.align		4
.L_6:
        /*0028*/ 	.word	index@(_Z11finalReduceIfEvPKT_S2_PS0_S3_i)
        /*002c*/ 	.word	0x00000000


	//----- nvinfo : EIATTR_MIN_STACK_SIZE
	.align		4
.L_7:
        /*0030*/ 	.byte	0x04, 0x12
        /*0032*/ 	.short	(.L_9 - .L_8)
	.align		4
.L_8:
        /*0034*/ 	.word	index@(_Z11finalReduceIfEvPKT_S2_PS0_S3_i)
        /*0038*/ 	.word	0x00000000


	//----- nvinfo : EIATTR_MIN_STACK_SIZE
	.align		4
.L_9:
        /*003c*/ 	.byte	0x04, 0x12
        /*003e*/ 	.short	(.L_11 - .L_10)
	.align		4
.L_10:
        /*0040*/ 	.word	index@(_Z11reduceArrayIfEvPKT_PS0_S3_i)
        /*0044*/ 	.word	0x00000000
.L_11:


//--------------------- .nv.compat                --------------------------
	.section	.nv.compat,"",@"SHT_CUDA_COMPAT_INFO"
	.align	4
        /*0000*/ 	.byte	0x02, 0x09, 0x00, 0x00, 0x02, 0x02, 0x01, 0x00, 0x02, 0x05, 0x05, 0x00, 0x03, 0x07, 0x01, 0x01
        /*0010*/ 	.byte	0x02, 0x03, 0x00, 0x00, 0x02, 0x06, 0x01, 0x00, 0x04, 0x0b, 0x08, 0x00, 0x09, 0x00, 0x00, 0x00
        /*0020*/ 	.byte	0x00, 0x00, 0x00, 0x00


//--------------------- .nv.info._Z11finalReduceIfEvPKT_S2_PS0_S3_i --------------------------
	.section	.nv.info._Z11finalReduceIfEvPKT_S2_PS0_S3_i,"",@"SHT_CUDA_INFO"
	.sectionflags	@""
	.align	4


	//----- nvinfo : EIATTR_CUDA_API_VERSION
	.align		4
        /*0000*/ 	.byte	0x04, 0x37
        /*0002*/ 	.short	(.L_13 - .L_12)
.L_12:
        /*0004*/ 	.word	0x00000082


	//----- nvinfo : EIATTR_KPARAM_INFO
	.align		4
.L_13:
        /*0008*/ 	.byte	0x04, 0x17
        /*000a*/ 	.short	(.L_15 - .L_14)
.L_14:
        /*000c*/ 	.word	0x00000000
        /*0010*/ 	.short	0x0004
        /*0012*/ 	.short	0x0020
        /*0014*/ 	.byte	0x00, 0xf0, 0x11, 0x00


	//----- nvinfo : EIATTR_KPARAM_INFO
	.align		4
.L_15:
        /*0018*/ 	.byte	0x04, 0x17
        /*001a*/ 	.short	(.L_17 - .L_16)
.L_16:
        /*001c*/ 	.word	0x00000000
        /*0020*/ 	.short	0x0003
        /*0022*/ 	.short	0x0018
        /*0024*/ 	.byte	0x00, 0xf5, 0x21, 0x00


	//----- nvinfo : EIATTR_KPARAM_INFO
	.align		4
.L_17:
        /*0028*/ 	.byte	0x04, 0x17
        /*002a*/ 	.short	(.L_19 - .L_18)
.L_18:
        /*002c*/ 	.word	0x00000000
        /*0030*/ 	.short	0x0002
        /*0032*/ 	.short	0x0010
        /*0034*/ 	.byte	0x00, 0xf5, 0x21, 0x00


	//----- nvinfo : EIATTR_KPARAM_INFO
	.align		4
.L_19:
        /*0038*/ 	.byte	0x04, 0x17
        /*003a*/ 	.short	(.L_21 - .L_20)
.L_20:
        /*003c*/ 	.word	0x00000000
        /*0040*/ 	.short	0x0001
        /*0042*/ 	.short	0x0008
        /*0044*/ 	.byte	0x00, 0xf5, 0x21, 0x00


	//----- nvinfo : EIATTR_KPARAM_INFO
	.align		4
.L_21:
        /*0048*/ 	.byte	0x04, 0x17
        /*004a*/ 	.short	(.L_23 - .L_22)
.L_22:
        /*004c*/ 	.word	0x00000000
        /*0050*/ 	.short	0x0000
        /*0052*/ 	.short	0x0000
        /*0054*/ 	.byte	0x00, 0xf5, 0x21, 0x00


	//----- nvinfo : EIATTR_SPARSE_MMA_MASK
	.align		4
.L_23:
        /*0058*/ 	.byte	0x03, 0x50
        /*005a*/ 	.short	0x0000


	//----- nvinfo : EIATTR_MAXREG_COUNT
	.align		4
        /*005c*/ 	.byte	0x03, 0x1b
        /*005e*/ 	.short	0x00ff


	//----- nvinfo : EIATTR_NUM_BARRIERS
	.align		4
        /*0060*/ 	.byte	0x02, 0x4c
        /*0062*/ 	.byte	0x01
	.zero		1


	//----- nvinfo : EIATTR_MERCURY_ISA_VERSION
	.align		4
        /*0064*/ 	.byte	0x03, 0x5f
        /*0066*/ 	.short	0x0101


	//----- nvinfo : EIATTR_VRC_CTA_INIT_COUNT
	.align		4
        /*0068*/ 	.byte	0x02, 0x4a
	.zero		1
	.zero		1


	//----- nvinfo : EIATTR_EXIT_INSTR_OFFSETS
	.align		4
        /*006c*/ 	.byte	0x04, 0x1c
        /*006e*/ 	.short	(.L_25 - .L_24)


	//   ....[0]....
.L_24:
        /*0070*/ 	.word	0x00000330


	//   ....[1]....
        /*0074*/ 	.word	0x000003d0


	//----- nvinfo : EIATTR_CRS_STACK_SIZE
	.align		4
.L_25:
        /*0078*/ 	.byte	0x04, 0x1e
        /*007a*/ 	.short	(.L_27 - .L_26)
.L_26:
        /*007c*/ 	.word	0x00000000


	//----- nvinfo : EIATTR_CBANK_PARAM_SIZE
	.align		4
.L_27:
        /*0080*/ 	.byte	0x03, 0x19
        /*0082*/ 	.short	0x0024


	//----- nvinfo : EIATTR_PARAM_CBANK
	.align		4
        /*0084*/ 	.byte	0x04, 0x0a
        /*0086*/ 	.short	(.L_29 - .L_28)
	.align		4
.L_28:
        /*0088*/ 	.word	index@(.nv.constant0._Z11finalReduceIfEvPKT_S2_PS0_S3_i)
        /*008c*/ 	.short	0x0380
        /*008e*/ 	.short	0x0024


	//----- nvinfo : EIATTR_SW_WAR
	.align		4
.L_29:
        /*0090*/ 	.byte	0x04, 0x36
        /*0092*/ 	.short	(.L_31 - .L_30)
.L_30:
        /*0094*/ 	.word	0x00000008
.L_31:


//--------------------- .nv.info._Z11reduceArrayIfEvPKT_PS0_S3_i --------------------------
	.section	.nv.info._Z11reduceArrayIfEvPKT_PS0_S3_i,"",@"SHT_CUDA_INFO"
	.sectionflags	@""
	.align	4


	//----- nvinfo : EIATTR_CUDA_API_VERSION
	.align		4
        /*0000*/ 	.byte	0x04, 0x37
        /*0002*/ 	.short	(.L_33 - .L_32)
.L_32:
        /*0004*/ 	.word	0x00000082


	//----- nvinfo : EIATTR_KPARAM_INFO
	.align		4
.L_33:
        /*0008*/ 	.byte	0x04, 0x17
        /*000a*/ 	.short	(.L_35 - .L_34)
.L_34:
        /*000c*/ 	.word	0x00000000
        /*0010*/ 	.short	0x0003
        /*0012*/ 	.short	0x0018
        /*0014*/ 	.byte	0x00, 0xf0, 0x11, 0x00


	//----- nvinfo : EIATTR_KPARAM_INFO
	.align		4
.L_35:
        /*0018*/ 	.byte	0x04, 0x17
        /*001a*/ 	.short	(.L_37 - .L_36)
.L_36:
        /*001c*/ 	.word	0x00000000
        /*0020*/ 	.short	0x0002
        /*0022*/ 	.short	0x0010
        /*0024*/ 	.byte	0x00, 0xf5, 0x21, 0x00


	//----- nvinfo : EIATTR_KPARAM_INFO
	.align		4
.L_37:
        /*0028*/ 	.byte	0x04, 0x17
        /*002a*/ 	.short	(.L_39 - .L_38)
.L_38:
        /*002c*/ 	.word	0x00000000
        /*0030*/ 	.short	0x0001
        /*0032*/ 	.short	0x0008
        /*0034*/ 	.byte	0x00, 0xf5, 0x21, 0x00


	//----- nvinfo : EIATTR_KPARAM_INFO
	.align		4
.L_39:
        /*0038*/ 	.byte	0x04, 0x17
        /*003a*/ 	.short	(.L_41 - .L_40)
.L_40:
        /*003c*/ 	.word	0x00000000
        /*0040*/ 	.short	0x0000
        /*0042*/ 	.short	0x0000
        /*0044*/ 	.byte	0x00, 0xf5, 0x21, 0x00


	//----- nvinfo : EIATTR_SPARSE_MMA_MASK
	.align		4
.L_41:
        /*0048*/ 	.byte	0x03, 0x50
        /*004a*/ 	.short	0x0000


	//----- nvinfo : EIATTR_MAXREG_COUNT
	.align		4
        /*004c*/ 	.byte	0x03, 0x1b
        /*004e*/ 	.short	0x00ff


	//----- nvinfo : EIATTR_NUM_BARRIERS
	.align		4
        /*0050*/ 	.byte	0x02, 0x4c
        /*0052*/ 	.byte	0x01
	.zero		1


	//----- nvinfo : EIATTR_MERCURY_ISA_VERSION
	.align		4
        /*0054*/ 	.byte	0x03, 0x5f
        /*0056*/ 	.short	0x0101


	//----- nvinfo : EIATTR_VRC_CTA_INIT_COUNT
	.align		4
        /*0058*/ 	.byte	0x02, 0x4a
	.zero		1
	.zero		1


	//----- nvinfo : EIATTR_EXIT_INSTR_OFFSETS
	.align		4
        /*005c*/ 	.byte	0x04, 0x1c
        /*005e*/ 	.short	(.L_43 - .L_42)


	//   ....[0]....
.L_42:
        /*0060*/ 	.word	0x00000300


	//   ....[1]....
        /*0064*/ 	.word	0x000003c0


	//----- nvinfo : EIATTR_CRS_STACK_SIZE
	.align		4
.L_43:
        /*0068*/ 	.byte	0x04, 0x1e
        /*006a*/ 	.short	(.L_45 - .L_44)
.L_44:
        /*006c*/ 	.word	0x00000000


	//----- nvinfo : EIATTR_CBANK_PARAM_SIZE
	.align		4
.L_45:
        /*0070*/ 	.byte	0x03, 0x19
        /*0072*/ 	.short	0x001c


	//----- nvinfo : EIATTR_PARAM_CBANK
	.align		4
        /*0074*/ 	.byte	0x04, 0x0a
        /*0076*/ 	.short	(.L_47 - .L_46)
	.align		4
.L_46:
        /*0078*/ 	.word	index@(.nv.constant0._Z11reduceArrayIfEvPKT_PS0_S3_i)
        /*007c*/ 	.short	0x0380
        /*007e*/ 	.short	0x001c


	//----- nvinfo : EIATTR_SW_WAR
	.align		4
.L_47:
        /*0080*/ 	.byte	0x04, 0x36
        /*0082*/ 	.short	(.L_49 - .L_48)
.L_48:
        /*0084*/ 	.word	0x00000008
.L_49:


//--------------------- .nv.callgraph             --------------------------
	.section	.nv.callgraph,"",@"SHT_CUDA_CALLGRAPH"
	.align	4
	.sectionentsize	8
	.align		4
        /*0000*/ 	.word	0x00000000
	.align		4
        /*0004*/ 	.word	0xffffffff
	.align		4
        /*0008*/ 	.word	0x00000000
	.align		4
        /*000c*/ 	.word	0xfffffffe
	.align		4
        /*0010*/ 	.word	0x00000000
	.align		4
        /*0014*/ 	.word	0xfffffffd
	.align		4
        /*0018*/ 	.word	0x00000000
	.align		4
        /*001c*/ 	.word	0xfffffffc


//--------------------- .text._Z11finalReduceIfEvPKT_S2_PS0_S3_i --------------------------
	.section	.text._Z11finalReduceIfEvPKT_S2_PS0_S3_i,"ax",@progbits
	.align	128
        .global         _Z11finalReduceIfEvPKT_S2_PS0_S3_i
        .type           _Z11finalReduceIfEvPKT_S2_PS0_S3_i,@function
        .size           _Z11finalReduceIfEvPKT_S2_PS0_S3_i,(.L_x_10 - _Z11finalReduceIfEvPKT_S2_PS0_S3_i)
        .other          _Z11finalReduceIfEvPKT_S2_PS0_S3_i,@"STO_CUDA_ENTRY STV_DEFAULT"
_Z11finalReduceIfEvPKT_S2_PS0_S3_i:
.text._Z11finalReduceIfEvPKT_S2_PS0_S3_i:
[----:B------:R-:W-:Y:S01]  /*0000*/  LDC R1, c[0x0][0x37c] ;  /* 0x0000df00ff017b82 */ /* 0x000fe20000000800 */
[----:B------:R-:W0:Y:S01]  /*0010*/  S2R R9, SR_TID.X ;  /* 0x0000000000097919 */ /* 0x000e220000002100 */
[----:B------:R-:W0:Y:S01]  /*0020*/  LDCU UR4, c[0x0][0x3a0] ;  /* 0x00007400ff0477ac */ /* 0x000e220008000800 */
[----:B------:R-:W-:Y:S02]  /*0030*/  IMAD.MOV.U32 R6, RZ, RZ, 0x7f7fffff ;  /* 0x7f7fffffff067424 */ /* 0x000fe400078e00ff */
[----:B------:R-:W-:Y:S01]  /*0040*/  IMAD.MOV.U32 R8, RZ, RZ, -0x800001 ;  /* 0xff7fffffff087424 */ /* 0x000fe200078e00ff */
[----:B------:R-:W1:Y:S01]  /*0050*/  LDCU.64 UR6, c[0x0][0x358] ;  /* 0x00006b00ff0677ac */ /* 0x000e620008000a00 */
[----:B0-----:R-:W-:-:S13]  /*0060*/  ISETP.GE.AND P0, PT, R9, UR4, PT ;  /* 0x0000000409007c0c */ /* 0x001fda000bf06270 */
[----:B------:R-:W0:Y:S08]  /*0070*/  @!P0 LDC.64 R2, c[0x0][0x380] ;  /* 0x0000e000ff028b82 */ /* 0x000e300000000a00 */
[----:B------:R-:W2:Y:S01]  /*0080*/  @!P0 LDC.64 R4, c[0x0][0x388] ;  /* 0x0000e200ff048b82 */ /* 0x000ea20000000a00 */
[----:B0-----:R-:W-:-:S05]  /*0090*/  @!P0 IMAD.WIDE.U32 R2, R9, 0x4, R2 ;  /* 0x0000000409028825 */ /* 0x001fca00078e0002 */
[----:B-1----:R-:W3:Y:S01]  /*00a0*/  @!P0 LDG.E R6, desc[UR6][R2.64] ;  /* 0x0000000602068981 */ /* 0x002ee2000c1e1900 */
[----:B--2---:R-:W-:-:S05]  /*00b0*/  @!P0 IMAD.WIDE.U32 R4, R9, 0x4, R4 ;  /* 0x0000000409048825 */ /* 0x004fca00078e0004 */
[----:B------:R-:W2:Y:S01]  /*00c0*/  @!P0 LDG.E R8, desc[UR6][R4.64] ;  /* 0x0000000604088981 */ /* 0x000ea2000c1e1900 */
[----:B------:R-:W0:Y:S01]  /*00d0*/  S2R R7, SR_CgaCtaId ;  /* 0x0000000000077919 */ /* 0x000e220000008800 */
[----:B------:R-:W1:Y:S01]  /*00e0*/  LDCU UR4, c[0x0][0x360] ;  /* 0x00006c00ff0477ac */ /* 0x000e620008000800 */
[----:B------:R-:W-:-:S04]  /*00f0*/  MOV R0, 0x400 ;  /* 0x0000040000007802 */ /* 0x000fc80000000f00 */
[----:B0-----:R-:W-:Y:S01]  /*0100*/  LEA R7, R7, R0, 0x18 ;  /* 0x0000000007077211 */ /* 0x001fe200078ec0ff */
[----:B-1----:R-:W-:-:S05]  /*0110*/  IMAD.U32 R0, RZ, RZ, UR4 ;  /* 0x00000004ff007e24 */ /* 0x002fca000f8e00ff */
[C---:B------:R-:W-:Y:S01]  /*0120*/  ISETP.GE.U32.AND P0, PT, R0.reuse, 0x2, PT ;  /* 0x000000020000780c */ /* 0x040fe20003f06070 */
[--C-:B------:R-:W-:Y:S02]  /*0130*/  IMAD R10, R0, 0x4, R7.reuse ;  /* 0x00000004000a7824 */ /* 0x100fe400078e0207 */
[C---:B------:R-:W-:Y:S02]  /*0140*/  IMAD R7, R9.reuse, 0x4, R7 ;  /* 0x0000000409077824 */ /* 0x040fe400078e0207 */
[----:B------:R-:W-:-:S03]  /*0150*/  IMAD R11, R9, 0x4, R10 ;  /* 0x00000004090b7824 */ /* 0x000fc600078e020a */
[----:B---3--:R0:W-:Y:S04]  /*0160*/  STS [R7], R6 ;  /* 0x0000000607007388 */ /* 0x0081e80000000800 */
[----:B--2---:R0:W-:Y:S01]  /*0170*/  STS [R11], R8 ;  /* 0x000000080b007388 */ /* 0x0041e20000000800 */
[----:B------:R-:W-:Y:S06]  /*0180*/  BAR.SYNC.DEFER_BLOCKING 0x0 ;  /* 0x0000000000007b1d */ /* 0x000fec0000010000 */
[----:B------:R-:W-:Y:S05]  /*0190*/  @!P0 BRA `(.L_x_0) ;  /* 0x0000000000608947 */ /* 0x000fea0003800000 */
[----:B------:R-:W1:Y:S02]  /*01a0*/  LDCU UR4, c[0x0][0x3a0] ;  /* 0x00007400ff0477ac */ /* 0x000e640008000800 */
.L_x_3:
[----:B0-----:R-:W-:Y:S01]  /*01b0*/  SHF.R.U32.HI R8, RZ, 0x1, R0 ;  /* 0x00000001ff087819 */ /* 0x001fe20000011600 */
[----:B------:R-:W-:Y:S04]  /*01c0*/  BSSY.RECONVERGENT B0, `(.L_x_1) ;  /* 0x0000011000007945 */ /* 0x000fe80003800200 */
[----:B------:R-:W-:-:S05]  /*01d0*/  IMAD.IADD R2, R8, 0x1, R9 ;  /* 0x0000000108027824 */ /* 0x000fca00078e0209 */
[----:B-1----:R-:W-:-:S04]  /*01e0*/  ISETP.GE.AND P0, PT, R2, UR4, PT ;  /* 0x0000000402007c0c */ /* 0x002fc8000bf06270 */
[----:B------:R-:W-:-:S13]  /*01f0*/  ISETP.GE.U32.OR P0, PT, R9, R8, P0 ;  /* 0x000000080900720c */ /* 0x000fda0000706470 */
[----:B------:R-:W-:Y:S05]  /*0200*/  @P0 BRA `(.L_x_2) ;  /* 0x0000000000300947 */ /* 0x000fea0003800000 */
[----:B------:R-:W-:Y:S01]  /*0210*/  IMAD R2, R8, 0x4, R7 ;  /* 0x0000000408027824 */ /* 0x000fe200078e0207 */
[----:B------:R-:W-:Y:S05]  /*0220*/  LDS R3, [R7] ;  /* 0x0000000007037984 */ /* 0x000fea0000000800 */
[----:B------:R-:W0:Y:S02]  /*0230*/  LDS R2, [R2] ;  /* 0x0000000002027984 */ /* 0x000e240000000800 */
[----:B0-----:R-:W-:-:S04]  /*0240*/  FSETP.GEU.AND P0, PT, R3, R2, PT ;  /* 0x000000020300720b */ /* 0x001fc80003f0e000 */
[----:B------:R-:W-:Y:S01]  /*0250*/  FSEL R4, R3, R2, !P0 ;  /* 0x0000000203047208 */ /* 0x000fe20004000000 */
[----:B------:R-:W-:-:S04]  /*0260*/  IMAD R3, R8, 0x4, R11 ;  /* 0x0000000408037824 */ /* 0x000fc800078e020b */
[----:B------:R-:W-:Y:S04]  /*0270*/  STS [R7], R4 ;  /* 0x0000000407007388 */ /* 0x000fe80000000800 */
[----:B------:R-:W-:Y:S04]  /*0280*/  LDS R6, [R3] ;  /* 0x0000000003067984 */ /* 0x000fe80000000800 */
[----:B------:R-:W0:Y:S02]  /*0290*/  LDS R5, [R11] ;  /* 0x000000000b057984 */ /* 0x000e240000000800 */
[----:B0-----:R-:W-:-:S04]  /*02a0*/  FSETP.GT.AND P0, PT, R5, R6, PT ;  /* 0x000000060500720b */ /* 0x001fc80003f04000 */
[----:B------:R-:W-:-:S05]  /*02b0*/  FSEL R5, R5, R6, P0 ;  /* 0x0000000605057208 */ /* 0x000fca0000000000 */
[----:B------:R0:W-:Y:S04]  /*02c0*/  STS [R11], R5 ;  /* 0x000000050b007388 */ /* 0x0001e80000000800 */
.L_x_2:
[----:B------:R-:W-:Y:S05]  /*02d0*/  BSYNC.RECONVERGENT B0 ;  /* 0x0000000000007941 */ /* 0x000fea0003800200 */
.L_x_1:
[----:B------:R-:W-:Y:S01]  /*02e0*/  BAR.SYNC.DEFER_BLOCKING 0x0 ;  /* 0x0000000000007b1d */ /* 0x000fe20000010000 */
[----:B------:R-:W-:Y:S01]  /*02f0*/  ISETP.GT.U32.AND P0, PT, R0, 0x3, PT ;  /* 0x000000030000780c */ /* 0x000fe20003f04070 */
[----:B------:R-:W-:-:S12]  /*0300*/  IMAD.MOV.U32 R0, RZ, RZ, R8 ;  /* 0x000000ffff007224 */ /* 0x000fd800078e0008 */
[----:B------:R-:W-:Y:S05]  /*0310*/  @P0 BRA `(.L_x_3) ;  /* 0xfffffffc00a40947 */ /* 0x000fea000383ffff */
.L_x_0:
[----:B------:R-:W-:-:S13]  /*0320*/  ISETP.NE.AND P0, PT, R9, RZ, PT ;  /* 0x000000ff0900720c */ /* 0x000fda0003f05270 */
[----:B------:R-:W-:Y:S05]  /*0330*/  @P0 EXIT ;  /* 0x000000000000094d */ /* 0x000fea0003800000 */
[----:B------:R-:W1:Y:S01]  /*0340*/  S2UR UR5, SR_CgaCtaId ;  /* 0x00000000000579c3 */ /* 0x000e620000008800 */
[----:B------:R-:W-:Y:S01]  /*0350*/  UMOV UR4, 0x400 ;  /* 0x0000040000047882 */ /* 0x000fe20000000000 */
[----:B------:R-:W-:Y:S06]  /*0360*/  LDS R9, [R10] ;  /* 0x000000000a097984 */ /* 0x000fec0000000800 */
[----:B------:R-:W2:Y:S08]  /*0370*/  LDC.64 R2, c[0x0][0x390] ;  /* 0x0000e400ff027b82 */ /* 0x000eb00000000a00 */
[----:B0-----:R-:W0:Y:S01]  /*0380*/  LDC.64 R4, c[0x0][0x398] ;  /* 0x0000e600ff047b82 */ /* 0x001e220000000a00 */
[----:B-1----:R-:W-:-:S09]  /*0390*/  ULEA UR4, UR5, UR4, 0x18 ;  /* 0x0000000405047291 */ /* 0x002fd2000f8ec0ff */
[----:B------:R-:W2:Y:S04]  /*03a0*/  LDS R7, [UR4] ;  /* 0x00000004ff077984 */ /* 0x000ea80008000800 */
[----:B--2---:R-:W-:Y:S04]  /*03b0*/  STG.E desc[UR6][R2.64], R7 ;  /* 0x0000000702007986 */ /* 0x004fe8000c101906 */
[----:B0-----:R-:W-:Y:S01]  /*03c0*/  STG.E desc[UR6][R4.64], R9 ;  /* 0x0000000904007986 */ /* 0x001fe2000c101906 */
[----:B------:R-:W-:Y:S05]  /*03d0*/  EXIT ;  /* 0x000000000000794d */ /* 0x000fea0003800000 */
.L_x_4:
[----:B------:R-:W-:-:S00]  /*03e0*/  BRA `(.L_x_4) ;  /* 0xfffffffc00fc7947 */ /* 0x000fc0000383ffff */
[----:B------:R-:W-:-:S00]  /*03f0*/  NOP ;  /* 0x0000000000007918 */ /* 0x000fc00000000000 */
        /* <DEDUP_REMOVED lines=8> */
.L_x_10:


//--------------------- .text._Z11reduceArrayIfEvPKT_PS0_S3_i --------------------------
	.section	.text._Z11reduceArrayIfEvPKT_PS0_S3_i,"ax",@progbits
	.align	128
        .global         _Z11reduceArrayIfEvPKT_PS0_S3_i
        .type           _Z11reduceArrayIfEvPKT_PS0_S3_i,@function
        .size           _Z11reduceArrayIfEvPKT_PS0_S3_i,(.L_x_11 - _Z11reduceArrayIfEvPKT_PS0_S3_i)
        .other          _Z11reduceArrayIfEvPKT_PS0_S3_i,@"STO_CUDA_ENTRY STV_DEFAULT"
_Z11reduceArrayIfEvPKT_PS0_S3_i:
.text._Z11reduceArrayIfEvPKT_PS0_S3_i:
[----:B------:R-:W-:Y:S01]  /*0000*/  LDC R1, c[0x0][0x37c] ;  /* 0x0000df00ff017b82 */ /* 0x000fe20000000800 */
[----:B------:R-:W0:Y:S01]  /*0010*/  S2R R9, SR_TID.X ;  /* 0x0000000000097919 */ /* 0x000e220000002100 */
[----:B------:R-:W0:Y:S06]  /*0020*/  LDCU UR4, c[0x0][0x360] ;  /* 0x00006c00ff0477ac */ /* 0x000e2c0008000800 */
[----:B------:R-:W1:Y:S01]  /*0030*/  LDC.64 R2, c[0x0][0x380] ;  /* 0x0000e000ff027b82 */ /* 0x000e620000000a00 */
[----:B------:R-:W-:Y:S01]  /*0040*/  IMAD.MOV.U32 R8, RZ, RZ, -0x800001 ;  /* 0xff7fffffff087424 */ /* 0x000fe200078e00ff */
[----:B------:R-:W0:Y:S01]  /*0050*/  S2R R0, SR_CTAID.X ;  /* 0x0000000000007919 */ /* 0x000e220000002500 */
[----:B------:R-:W2:Y:S01]  /*0060*/  LDCU UR5, c[0x0][0x398] ;  /* 0x00007300ff0577ac */ /* 0x000ea20008000800 */
[----:B------:R-:W3:Y:S01]  /*0070*/  LDCU.64 UR6, c[0x0][0x358] ;  /* 0x00006b00ff0677ac */ /* 0x000ee20008000a00 */
[----:B0-----:R-:W-:-:S04]  /*0080*/  IMAD R5, R0, UR4, R9 ;  /* 0x0000000400057c24 */ /* 0x001fc8000f8e0209 */
[C---:B-1----:R-:W-:Y:S01]  /*0090*/  IMAD.WIDE R2, R5.reuse, 0x4, R2 ;  /* 0x0000000405027825 */ /* 0x042fe200078e0202 */
[----:B--2---:R-:W-:-:S03]  /*00a0*/  ISETP.GE.AND P0, PT, R5, UR5, PT ;  /* 0x0000000505007c0c */ /* 0x004fc6000bf06270 */
[----:B------:R-:W-:-:S10]  /*00b0*/  IMAD.MOV.U32 R5, RZ, RZ, 0x7f7fffff ;  /* 0x7f7fffffff057424 */ /* 0x000fd400078e00ff */
[----:B---3--:R-:W2:Y:S04]  /*00c0*/  @!P0 LDG.E R5, desc[UR6][R2.64] ;  /* 0x0000000602058981 */ /* 0x008ea8000c1e1900 */
[----:B------:R-:W3:Y:S01]  /*00d0*/  @!P0 LDG.E R8, desc[UR6][R2.64] ;  /* 0x0000000602088981 */ /* 0x000ee2000c1e1900 */
[----:B------:R-:W-:Y:S01]  /*00e0*/  MOV R4, 0x400 ;  /* 0x0000040000047802 */ /* 0x000fe20000000f00 */
[----:B------:R-:W0:Y:S03]  /*00f0*/  S2R R7, SR_CgaCtaId ;  /* 0x0000000000077919 */ /* 0x000e260000008800 */
[----:B0-----:R-:W-:Y:S01]  /*0100*/  LEA R7, R7, R4, 0x18 ;  /* 0x0000000407077211 */ /* 0x001fe200078ec0ff */
[----:B------:R-:W-:-:S03]  /*0110*/  IMAD.U32 R4, RZ, RZ, UR4 ;  /* 0x00000004ff047e24 */ /* 0x000fc6000f8e00ff */
[----:B------:R-:W-:Y:S01]  /*0120*/  LEA R6, R9, R7, 0x2 ;  /* 0x0000000709067211 */ /* 0x000fe200078e10ff */
[C---:B------:R-:W-:Y:S01]  /*0130*/  IMAD R10, R4.reuse, 0x4, R7 ;  /* 0x00000004040a7824 */ /* 0x040fe200078e0207 */
[----:B------:R-:W-:-:S03]  /*0140*/  ISETP.GE.U32.AND P0, PT, R4, 0x2, PT ;  /* 0x000000020400780c */ /* 0x000fc60003f06070 */
[----:B------:R-:W-:Y:S01]  /*0150*/  IMAD R11, R9, 0x4, R10 ;  /* 0x00000004090b7824 */ /* 0x000fe200078e020a */
[----:B--2---:R0:W-:Y:S04]  /*0160*/  STS [R6], R5 ;  /* 0x0000000506007388 */ /* 0x0041e80000000800 */
[----:B---3--:R0:W-:Y:S01]  /*0170*/  STS [R11], R8 ;  /* 0x000000080b007388 */ /* 0x0081e20000000800 */
[----:B------:R-:W-:Y:S06]  /*0180*/  BAR.SYNC.DEFER_BLOCKING 0x0 ;  /* 0x0000000000007b1d */ /* 0x000fec0000010000 */
[----:B------:R-:W-:Y:S05]  /*0190*/  @!P0 BRA `(.L_x_5) ;  /* 0x0000000000548947 */ /* 0x000fea0003800000 */
.L_x_8:
[----:B------:R-:W-:Y:S01]  /*01a0*/  SHF.R.U32.HI R12, RZ, 0x1, R4 ;  /* 0x00000001ff0c7819 */ /* 0x000fe20000011604 */
[----:B------:R-:W-:Y:S03]  /*01b0*/  BSSY.RECONVERGENT B0, `(.L_x_6) ;  /* 0x000000f000007945 */ /* 0x000fe60003800200 */
[----:B------:R-:W-:-:S13]  /*01c0*/  ISETP.GE.U32.AND P0, PT, R9, R12, PT ;  /* 0x0000000c0900720c */ /* 0x000fda0003f06070 */
[----:B-1----:R-:W-:Y:S05]  /*01d0*/  @P0 BRA `(.L_x_7) ;  /* 0x0000000000300947 */ /* 0x002fea0003800000 */
[C---:B------:R-:W-:Y:S01]  /*01e0*/  IMAD R2, R12.reuse, 0x4, R6 ;  /* 0x000000040c027824 */ /* 0x040fe200078e0206 */
[----:B------:R-:W-:Y:S01]  /*01f0*/  LDS R3, [R6] ;  /* 0x0000000006037984 */ /* 0x000fe20000000800 */
[----:B0-----:R-:W-:-:S04]  /*0200*/  LEA R5, R12, R11, 0x2 ;  /* 0x0000000b0c057211 */ /* 0x001fc800078e10ff */
[----:B------:R-:W0:Y:S02]  /*0210*/  LDS R2, [R2] ;  /* 0x0000000002027984 */ /* 0x000e240000000800 */
[----:B0-----:R-:W-:-:S04]  /*0220*/  FSETP.GEU.AND P0, PT, R3, R2, PT ;  /* 0x000000020300720b */ /* 0x001fc80003f0e000 */
[----:B------:R-:W-:-:S05]  /*0230*/  FSEL R3, R3, R2, !P0 ;  /* 0x0000000203037208 */ /* 0x000fca0004000000 */
[----:B------:R-:W-:Y:S04]  /*0240*/  STS [R6], R3 ;  /* 0x0000000306007388 */ /* 0x000fe80000000800 */
[----:B------:R-:W-:Y:S04]  /*0250*/  LDS R8, [R5] ;  /* 0x0000000005087984 */ /* 0x000fe80000000800 */
[----:B------:R-:W0:Y:S02]  /*0260*/  LDS R7, [R11] ;  /* 0x000000000b077984 */ /* 0x000e240000000800 */
[----:B0-----:R-:W-:-:S04]  /*0270*/  FSETP.GT.AND P0, PT, R7, R8, PT ;  /* 0x000000080700720b */ /* 0x001fc80003f04000 */
[----:B------:R-:W-:-:S05]  /*0280*/  FSEL R7, R7, R8, P0 ;  /* 0x0000000807077208 */ /* 0x000fca0000000000 */
[----:B------:R1:W-:Y:S04]  /*0290*/  STS [R11], R7 ;  /* 0x000000070b007388 */ /* 0x0003e80000000800 */
.L_x_7:
[----:B------:R-:W-:Y:S05]  /*02a0*/  BSYNC.RECONVERGENT B0 ;  /* 0x0000000000007941 */ /* 0x000fea0003800200 */
.L_x_6:
[----:B------:R-:W-:Y:S01]  /*02b0*/  BAR.SYNC.DEFER_BLOCKING 0x0 ;  /* 0x0000000000007b1d */ /* 0x000fe20000010000 */
[----:B------:R-:W-:Y:S01]  /*02c0*/  ISETP.GT.U32.AND P0, PT, R4, 0x3, PT ;  /* 0x000000030400780c */ /* 0x000fe20003f04070 */
[----:B------:R-:W-:-:S12]  /*02d0*/  IMAD.MOV.U32 R4, RZ, RZ, R12 ;  /* 0x000000ffff047224 */ /* 0x000fd800078e000c */
[----:B------:R-:W-:Y:S05]  /*02e0*/  @P0 BRA `(.L_x_8) ;  /* 0xfffffffc00ac0947 */ /* 0x000fea000383ffff */
.L_x_5:
[----:B------:R-:W-:-:S13]  /*02f0*/  ISETP.NE.AND P0, PT, R9, RZ, PT ;  /* 0x000000ff0900720c */ /* 0x000fda0003f05270 */
[----:B------:R-:W-:Y:S05]  /*0300*/  @P0 EXIT ;  /* 0x000000000000094d */ /* 0x000fea0003800000 */
[----:B------:R-:W2:Y:S01]  /*0310*/  S2UR UR5, SR_CgaCtaId ;  /* 0x00000000000579c3 */ /* 0x000ea20000008800 */
[----:B------:R-:W-:Y:S01]  /*0320*/  UMOV UR4, 0x400 ;  /* 0x0000040000047882 */ /* 0x000fe20000000000 */
[----:B------:R-:W-:Y:S06]  /*0330*/  LDS R9, [R10] ;  /* 0x000000000a097984 */ /* 0x000fec0000000800 */
[----:B------:R-:W3:Y:S08]  /*0340*/  LDC.64 R2, c[0x0][0x388] ;  /* 0x0000e200ff027b82 */ /* 0x000ef00000000a00 */
[----:B0-----:R-:W0:Y:S01]  /*0350*/  LDC.64 R4, c[0x0][0x390] ;  /* 0x0000e400ff047b82 */ /* 0x001e220000000a00 */
[----:B--2---:R-:W-:Y:S01]  /*0360*/  ULEA UR4, UR5, UR4, 0x18 ;  /* 0x0000000405047291 */ /* 0x004fe2000f8ec0ff */
[----:B---3--:R-:W-:-:S08]  /*0370*/  IMAD.WIDE.U32 R2, R0, 0x4, R2 ;  /* 0x0000000400027825 */ /* 0x008fd000078e0002 */
[----:B-1----:R-:W1:Y:S01]  /*0380*/  LDS R7, [UR4] ;  /* 0x00000004ff077984 */ /* 0x002e620008000800 */
[----:B0-----:R-:W-:-:S03]  /*0390*/  IMAD.WIDE.U32 R4, R0, 0x4, R4 ;  /* 0x0000000400047825 */ /* 0x001fc600078e0004 */
[----:B-1----:R-:W-:Y:S04]  /*03a0*/  STG.E desc[UR6][R2.64], R7 ;  /* 0x0000000702007986 */ /* 0x002fe8000c101906 */
[----:B------:R-:W-:Y:S01]  /*03b0*/  STG.E desc[UR6][R4.64], R9 ;  /* 0x0000000904007986 */ /* 0x000fe2000c101906 */
[----:B------:R-:W-:Y:S05]  /*03c0*/  EXIT ;  /* 0x000000000000794d */ /* 0x000fea0003800000 */
.L_x_9:
        /* <DEDUP_REMOVED lines=11> */
.L_x_11:


//--------------------- .nv.shared._Z11finalReduceIfEvPKT_S2_PS0_S3_i --------------------------
	.section	.nv.shared._Z11finalReduceIfEvPKT_S2_PS0_S3_i,"aw",@nobits
	.sectionflags	@""
	.align	16
	.zero		1024


//--------------------- .nv.shared.reserved.0     --------------------------
	.section	.nv.shared.reserved.0,"aw",@nobits
	.weak		__nv_reservedSMEM_offset_0_alias
	.size		__nv_reservedSMEM_offset_0_alias, 0, 64
	.other		__nv_reservedSMEM_offset_0_alias,@"STO_CUDA_RESERVED_SHARED STV_DEFAULT"
__nv_reservedSMEM_offset_0_alias:
	.zero		0
	.zero		64


//--------------------- .nv.shared._Z11reduceArrayIfEvPKT_PS0_S3_i --------------------------
	.section	.nv.shared._Z11reduceArrayIfEvPKT_PS0_S3_i,"aw",@nobits
	.sectionflags	@""
	.align	16
	.zero		1024


//--------------------- .nv.constant0._Z11finalReduceIfEvPKT_S2_PS0_S3_i --------------------------
	.section	.nv.constant0._Z11finalReduceIfEvPKT_S2_PS0_S3_i,"a",@progbits
	.sectionflags	@""
	.align	4
.nv.constant0._Z11finalReduceIfEvPKT_S2_PS0_S3_i:
	.zero		932


//--------------------- .nv.constant0._Z11reduceArrayIfEvPKT_PS0_S3_i --------------------------
	.section	.nv.constant0._Z11reduceArrayIfEvPKT_PS0_S3_i,"a",@progbits
	.sectionflags	@""
	.align	4
.nv.constant0._Z11reduceArrayIfEvPKT_PS0_S3_i:
	.zero		924


//--------------------- SYMBOLS --------------------------

	.type		.nv.reservedSmem.offset0,@object
	.size		.nv.reservedSmem.offset0,0x4
	.type		.nv.reservedSmem.cap,@object
	.size		.nv.reservedSmem.cap,0x4
